	.headerflags	@"EF_CUDA_TEXMODE_UNIFIED EF_CUDA_64BIT_ADDRESS EF_CUDA_SM89 EF_CUDA_VIRTUAL_SM(EF_CUDA_SM89)"
	.elftype	@"ET_EXEC"


//--------------------- .nv.info                  --------------------------
	.section	.nv.info,"",@"SHT_CUDA_INFO"
	.align	4


	//----- nvinfo : EIATTR_REGCOUNT
	.align		4
        /*0000*/ 	.byte	0x04, 0x2f
        /*0002*/ 	.short	(.L_1 - .L_0)
	.align		4
.L_0:
        /*0004*/ 	.word	index@(triton_poi_fused__unsafe_view_cat_clone_transpose_view_52)
        /*0008*/ 	.word	0x00000016


	//----- nvinfo : EIATTR_FRAME_SIZE
	.align		4
.L_1:
        /*000c*/ 	.byte	0x04, 0x11
        /*000e*/ 	.short	(.L_3 - .L_2)
	.align		4
.L_2:
        /*0010*/ 	.word	index@(triton_poi_fused__unsafe_view_cat_clone_transpose_view_52)
        /*0014*/ 	.word	0x00000000


	//----- nvinfo : EIATTR_MIN_STACK_SIZE
	.align		4
.L_3:
        /*0018*/ 	.byte	0x04, 0x12
        /*001a*/ 	.short	(.L_5 - .L_4)
	.align		4
.L_4:
        /*001c*/ 	.word	index@(triton_poi_fused__unsafe_view_cat_clone_transpose_view_52)
        /*0020*/ 	.word	0x00000000
.L_5:


//--------------------- .nv.info.triton_poi_fused__unsafe_view_cat_clone_transpose_view_52 --------------------------
	.section	.nv.info.triton_poi_fused__unsafe_view_cat_clone_transpose_view_52,"",@"SHT_CUDA_INFO"
	.sectionflags	@""
	.align	4


	//----- nvinfo : EIATTR_CUDA_API_VERSION
	.align		4
        /*0000*/ 	.byte	0x04, 0x37
        /*0002*/ 	.short	(.L_7 - .L_6)
.L_6:
        /*0004*/ 	.word	0x00000080


	//----- nvinfo : EIATTR_PARAM_CBANK
	.align		4
.L_7:
        /*0008*/ 	.byte	0x04, 0x0a
        /*000a*/ 	.short	(.L_9 - .L_8)
	.align		4
.L_8:
        /*000c*/ 	.word	index@(.nv.constant0.triton_poi_fused__unsafe_view_cat_clone_transpose_view_52)
        /*0010*/ 	.short	0x0160
        /*0012*/ 	.short	0x0030


	//----- nvinfo : EIATTR_CBANK_PARAM_SIZE
	.align		4
.L_9:
        /*0014*/ 	.byte	0x03, 0x19
        /*0016*/ 	.short	0x0030


	//----- nvinfo : EIATTR_KPARAM_INFO
	.align		4
        /*0018*/ 	.byte	0x04, 0x17
        /*001a*/ 	.short	(.L_11 - .L_10)
.L_10:
        /*001c*/ 	.word	0x00000000
        /*0020*/ 	.short	0x0005
        /*0022*/ 	.short	0x0028
        /*0024*/ 	.byte	0x00, 0xf4, 0x21, 0x00


	//----- nvinfo : EIATTR_KPARAM_INFO
	.align		4
.L_11:
        /*0028*/ 	.byte	0x04, 0x17
        /*002a*/ 	.short	(.L_13 - .L_12)
.L_12:
        /*002c*/ 	.word	0x00000000
        /*0030*/ 	.short	0x0004
        /*0032*/ 	.short	0x0020
        /*0034*/ 	.byte	0x00, 0xf0, 0x11, 0x00


	//----- nvinfo : EIATTR_KPARAM_INFO
	.align		4
.L_13:
        /*0038*/ 	.byte	0x04, 0x17
        /*003a*/ 	.short	(.L_15 - .L_14)
.L_14:
        /*003c*/ 	.word	0x00000000
        /*0040*/ 	.short	0x0003
        /*0042*/ 	.short	0x0018
        /*0044*/ 	.byte	0x00, 0xf4, 0x21, 0x00


	//----- nvinfo : EIATTR_KPARAM_INFO
	.align		4
.L_15:
        /*0048*/ 	.byte	0x04, 0x17
        /*004a*/ 	.short	(.L_17 - .L_16)
.L_16:
        /*004c*/ 	.word	0x00000000
        /*0050*/ 	.short	0x0002
        /*0052*/ 	.short	0x0010
        /*0054*/ 	.byte	0x00, 0xf4, 0x21, 0x00


	//----- nvinfo : EIATTR_KPARAM_INFO
	.align		4
.L_17:
        /*0058*/ 	.byte	0x04, 0x17
        /*005a*/ 	.short	(.L_19 - .L_18)
.L_18:
        /*005c*/ 	.word	0x00000000
        /*0060*/ 	.short	0x0001
        /*0062*/ 	.short	0x0008
        /*0064*/ 	.byte	0x00, 0xf4, 0x21, 0x00


	//----- nvinfo : EIATTR_KPARAM_INFO
	.align		4
.L_19:
        /*0068*/ 	.byte	0x04, 0x17
        /*006a*/ 	.short	(.L_21 - .L_20)
.L_20:
        /*006c*/ 	.word	0x00000000
        /*0070*/ 	.short	0x0000
        /*0072*/ 	.short	0x0000
        /*0074*/ 	.byte	0x00, 0xf4, 0x21, 0x00


	//----- nvinfo : EIATTR_MAXREG_COUNT
	.align		4
.L_21:
        /*0078*/ 	.byte	0x03, 0x1b
        /*007a*/ 	.short	0x00ff


	//----- nvinfo : EIATTR_EXIT_INSTR_OFFSETS
	.align		4
        /*007c*/ 	.byte	0x04, 0x1c
        /*007e*/ 	.short	(.L_23 - .L_22)


	//   ....[0]....
.L_22:
        /*0080*/ 	.word	0x00000910


	//----- nvinfo : EIATTR_REQNTID
	.align		4
.L_23:
        /*0084*/ 	.byte	0x04, 0x10
        /*0086*/ 	.short	(.L_25 - .L_24)
.L_24:
        /*0088*/ 	.word	0x00000100
        /*008c*/ 	.word	0x00000001
        /*0090*/ 	.word	0x00000001
.L_25:


//--------------------- .nv.callgraph             --------------------------
	.section	.nv.callgraph,"",@"SHT_CUDA_CALLGRAPH"
	.align	4
	.sectionentsize	8
	.align		4
        /*0000*/ 	.word	0x00000000
	.align		4
        /*0004*/ 	.word	0xffffffff
	.align		4
        /*0008*/ 	.word	0x00000000
	.align		4
        /*000c*/ 	.word	0xfffffffe
	.align		4
        /*0010*/ 	.word	0x00000000
	.align		4
        /*0014*/ 	.word	0xfffffffd
	.align		4
        /*0018*/ 	.word	0x00000000
	.align		4
        /*001c*/ 	.word	0xfffffffc


//--------------------- .nv.rel.action            --------------------------
	.section	.nv.rel.action,"",@"SHT_CUDA_RELOCINFO"
	.align	8
	.sectionentsize	8
        /*0000*/ 	.byte	0x73, 0x00, 0x00, 0x00, 0x00, 0x00, 0x00, 0x00, 0x00, 0x00, 0x00, 0x11, 0x25, 0x00, 0x05, 0x36


//--------------------- .nv.constant0.triton_poi_fused__unsafe_view_cat_clone_transpose_view_52 --------------------------
	.section	.nv.constant0.triton_poi_fused__unsafe_view_cat_clone_transpose_view_52,"a",@progbits
	.sectionflags	@""
	.align	4
.nv.constant0.triton_poi_fused__unsafe_view_cat_clone_transpose_view_52:
	.zero		400


//--------------------- .text.triton_poi_fused__unsafe_view_cat_clone_transpose_view_52 --------------------------
	.section	.text.triton_poi_fused__unsafe_view_cat_clone_transpose_view_52,"ax",@progbits
	.sectioninfo	@"SHI_REGISTERS=22"
	.align	128
        .global         triton_poi_fused__unsafe_view_cat_clone_transpose_view_52
        .type           triton_poi_fused__unsafe_view_cat_clone_transpose_view_52,@function
        .size           triton_poi_fused__unsafe_view_cat_clone_transpose_view_52,(.L_x_1 - triton_poi_fused__unsafe_view_cat_clone_transpose_view_52)
        .other          triton_poi_fused__unsafe_view_cat_clone_transpose_view_52,@"STO_CUDA_ENTRY STV_DEFAULT"
triton_poi_fused__unsafe_view_cat_clone_transpose_view_52:
.text.triton_poi_fused__unsafe_view_cat_clone_transpose_view_52:
[----:B------:R-:W-:Y:S02]  /*0000*/  IMAD.MOV.U32 R1, RZ, RZ, c[0x0][0x28] ;  /* 0x00000a00ff017624 */ /* 0x000fe400078e00ff */
[----:B------:R-:W0:Y:S01]  /*0010*/  S2R R0, SR_TID.X ;  /* 0x0000000000007919 */ /* 0x000e220000002100 */
[----:B------:R-:W-:Y:S01]  /*0020*/  IMAD.MOV.U32 R19, RZ, RZ, 0x4 ;  /* 0x00000004ff137424 */ /* 0x000fe200078e00ff */
[----:B------:R-:W-:Y:S02]  /*0030*/  ULDC.64 UR4, c[0x0][0x118] ;  /* 0x0000460000047ab9 */ /* 0x000fe40000000a00 */
[----:B------:R-:W1:Y:S01]  /*0040*/  S2R R3, SR_CTAID.X ;  /* 0x0000000000037919 */ /* 0x000e620000002500 */
[----:B0-----:R-:W-:-:S05]  /*0050*/  IMAD.SHL.U32 R0, R0, 0x2, RZ ;  /* 0x0000000200007824 */ /* 0x001fca00078e00ff */
[----:B------:R-:W-:-:S05]  /*0060*/  LOP3.LUT R0, R0, 0x1fe, RZ, 0xc0, !PT ;  /* 0x000001fe00007812 */ /* 0x000fca00078ec0ff */
[----:B-1----:R-:W-:-:S04]  /*0070*/  IMAD R0, R3, 0x200, R0 ;  /* 0x0000020003007824 */ /* 0x002fc800078e0200 */
[C---:B------:R-:W-:Y:S01]  /*0080*/  IMAD.HI R2, R0.reuse, 0x2aaaaaab, RZ ;  /* 0x2aaaaaab00027827 */ /* 0x040fe200078e02ff */
[----:B------:R-:W-:-:S04]  /*0090*/  IADD3 R5, R0, 0x1, RZ ;  /* 0x0000000100057810 */ /* 0x000fc80007ffe0ff */
[----:B------:R-:W-:Y:S01]  /*00a0*/  SHF.R.U32.HI R3, RZ, 0x1f, R2 ;  /* 0x0000001fff037819 */ /* 0x000fe20000011602 */
[----:B------:R-:W-:-:S03]  /*00b0*/  IMAD.HI R6, R5, 0x2aaaaaab, RZ ;  /* 0x2aaaaaab05067827 */ /* 0x000fc600078e02ff */
[CC--:B------:R-:W-:Y:S02]  /*00c0*/  LEA.HI.SX32 R7, R2.reuse, R3.reuse, 0x19 ;  /* 0x0000000302077211 */ /* 0x0c0fe400078fcaff */
[----:B------:R-:W-:Y:S02]  /*00d0*/  LEA.HI R9, R2, R3, RZ, 0x13 ;  /* 0x0000000302097211 */ /* 0x000fe400078f98ff */
[C---:B------:R-:W-:Y:S01]  /*00e0*/  LEA.HI R8, R7.reuse, R7, RZ, 0x6 ;  /* 0x0000000707087211 */ /* 0x040fe200078f30ff */
[C---:B------:R-:W-:Y:S01]  /*00f0*/  IMAD R4, R7.reuse, -0x300, R0 ;  /* 0xfffffd0007047824 */ /* 0x040fe200078e0200 */
[----:B------:R-:W-:Y:S01]  /*0100*/  SHF.R.U32.HI R3, RZ, 0x1f, R6 ;  /* 0x0000001fff037819 */ /* 0x000fe20000011606 */
[----:B------:R-:W-:Y:S01]  /*0110*/  IMAD.SHL.U32 R11, R7, 0x100, RZ ;  /* 0x00000100070b7824 */ /* 0x000fe200078e00ff */
[----:B------:R-:W-:Y:S02]  /*0120*/  LOP3.LUT R8, R8, 0x3ffffc0, RZ, 0xc0, !PT ;  /* 0x03ffffc008087812 */ /* 0x000fe400078ec0ff */
[----:B------:R-:W-:-:S02]  /*0130*/  LEA.HI R6, R6, R3, RZ, 0x19 ;  /* 0x0000000306067211 */ /* 0x000fc400078fc8ff */
[----:B------:R-:W-:Y:S01]  /*0140*/  SHF.R.S32.HI R2, RZ, 0x1f, R4 ;  /* 0x0000001fff027819 */ /* 0x000fe20000011404 */
[----:B------:R-:W-:Y:S01]  /*0150*/  IMAD.IADD R8, R7, 0x1, -R8 ;  /* 0x0000000107087824 */ /* 0x000fe200078e0a08 */
[----:B------:R-:W-:Y:S01]  /*0160*/  IADD3 R10, P0, R4, R11, RZ ;  /* 0x0000000b040a7210 */ /* 0x000fe20007f1e0ff */
[----:B------:R-:W-:Y:S01]  /*0170*/  IMAD R5, R6, -0x300, R5 ;  /* 0xfffffd0006057824 */ /* 0x000fe200078e0205 */
[----:B------:R-:W-:Y:S01]  /*0180*/  LOP3.LUT R3, R4, 0xffffff00, RZ, 0xc0, !PT ;  /* 0xffffff0004037812 */ /* 0x000fe200078ec0ff */
[----:B------:R-:W-:Y:S01]  /*0190*/  IMAD R6, R9, 0x100, R8 ;  /* 0x0000010009067824 */ /* 0x000fe200078e0208 */
[----:B------:R-:W-:Y:S02]  /*01a0*/  LEA.HI.X.SX32 R11, R11, R2, 0x1, P0 ;  /* 0x000000020b0b7211 */ /* 0x000fe400000f0eff */
[----:B------:R-:W-:Y:S01]  /*01b0*/  LEA R2, P1, R10, c[0x0][0x170], 0x2 ;  /* 0x00005c000a027a11 */ /* 0x000fe200078210ff */
[----:B------:R-:W-:Y:S01]  /*01c0*/  IMAD.SHL.U32 R6, R6, 0x40, RZ ;  /* 0x0000004006067824 */ /* 0x000fe200078e00ff */
[----:B------:R-:W-:-:S02]  /*01d0*/  IADD3 R8, R4, -0x100, RZ ;  /* 0xffffff0004087810 */ /* 0x000fc40007ffe0ff */
[----:B------:R-:W-:Y:S02]  /*01e0*/  ISETP.NE.AND P0, PT, R3, 0x100, PT ;  /* 0x000001000300780c */ /* 0x000fe40003f05270 */
[----:B------:R-:W-:Y:S02]  /*01f0*/  PRMT R9, R4, 0x9910, RZ ;  /* 0x0000991004097816 */ /* 0x000fe400000000ff */
[----:B------:R-:W-:Y:S02]  /*0200*/  LEA.HI.X R3, R10, c[0x0][0x174], R11, 0x2, P1 ;  /* 0x00005d000a037a11 */ /* 0x000fe400008f140b */
[----:B------:R-:W-:Y:S02]  /*0210*/  IADD3 R7, R5, -0x100, RZ ;  /* 0xffffff0005077810 */ /* 0x000fe40007ffe0ff */
[----:B------:R-:W-:Y:S02]  /*0220*/  PRMT R11, R8, 0x9910, RZ ;  /* 0x00009910080b7816 */ /* 0x000fe400000000ff */
[----:B------:R-:W-:-:S02]  /*0230*/  SHF.R.S32.HI R9, RZ, 0xf, R9 ;  /* 0x0000000fff097819 */ /* 0x000fc40000011409 */
[----:B------:R-:W-:Y:S02]  /*0240*/  PRMT R12, R7, 0x9910, RZ ;  /* 0x00009910070c7816 */ /* 0x000fe400000000ff */
[----:B------:R-:W-:Y:S02]  /*0250*/  PRMT R10, R5, 0x9910, RZ ;  /* 0x00009910050a7816 */ /* 0x000fe400000000ff */
[----:B------:R-:W-:Y:S02]  /*0260*/  SHF.R.S32.HI R11, RZ, 0xf, R11 ;  /* 0x0000000fff0b7819 */ /* 0x000fe4000001140b */
[----:B------:R-:W-:Y:S02]  /*0270*/  LOP3.LUT R9, R9, 0xffff, RZ, 0xc0, !PT ;  /* 0x0000ffff09097812 */ /* 0x000fe400078ec0ff */
[----:B------:R-:W-:Y:S02]  /*0280*/  SHF.R.S32.HI R12, RZ, 0xf, R12 ;  /* 0x0000000fff0c7819 */ /* 0x000fe4000001140c */
[----:B------:R-:W-:-:S02]  /*0290*/  SHF.R.S32.HI R10, RZ, 0xf, R10 ;  /* 0x0000000fff0a7819 */ /* 0x000fc4000001140a */
[----:B------:R-:W-:Y:S02]  /*02a0*/  LOP3.LUT R11, R11, 0xffff, RZ, 0xc0, !PT ;  /* 0x0000ffff0b0b7812 */ /* 0x000fe400078ec0ff */
[----:B------:R-:W-:Y:S02]  /*02b0*/  LEA.HI R9, R9, R4, RZ, 0x16 ;  /* 0x0000000409097211 */ /* 0x000fe400078fb0ff */
[----:B------:R-:W-:Y:S02]  /*02c0*/  LOP3.LUT R14, R12, 0xffff, RZ, 0xc0, !PT ;  /* 0x0000ffff0c0e7812 */ /* 0x000fe400078ec0ff */
[----:B------:R-:W-:Y:S02]  /*02d0*/  LOP3.LUT R10, R10, 0xffff, RZ, 0xc0, !PT ;  /* 0x0000ffff0a0a7812 */ /* 0x000fe400078ec0ff */
[----:B------:R-:W-:Y:S02]  /*02e0*/  LEA.HI R13, R11, R8, RZ, 0x16 ;  /* 0x000000080b0d7211 */ /* 0x000fe400078fb0ff */
[----:B------:R-:W-:-:S02]  /*02f0*/  LOP3.LUT R12, R9, 0xffc0, RZ, 0xc0, !PT ;  /* 0x0000ffc0090c7812 */ /* 0x000fc400078ec0ff */
[----:B------:R-:W-:Y:S02]  /*0300*/  LEA.HI R11, R14, R7, RZ, 0x16 ;  /* 0x000000070e0b7211 */ /* 0x000fe400078fb0ff */
[----:B------:R-:W-:Y:S01]  /*0310*/  LEA.HI R10, R10, R5, RZ, 0x16 ;  /* 0x000000050a0a7211 */ /* 0x000fe200078fb0ff */
[----:B------:R-:W-:Y:S01]  /*0320*/  IMAD.MOV R17, RZ, RZ, -R12 ;  /* 0x000000ffff117224 */ /* 0x000fe200078e0a0c */
[----:B------:R-:W-:Y:S02]  /*0330*/  LOP3.LUT R14, R13, 0xffc0, RZ, 0xc0, !PT ;  /* 0x0000ffc00d0e7812 */ /* 0x000fe400078ec0ff */
[----:B------:R-:W-:Y:S02]  /*0340*/  LOP3.LUT R12, R10, 0xffc0, RZ, 0xc0, !PT ;  /* 0x0000ffc00a0c7812 */ /* 0x000fe400078ec0ff */
[----:B------:R-:W-:Y:S01]  /*0350*/  LOP3.LUT R15, R11, 0xffc0, RZ, 0xc0, !PT ;  /* 0x0000ffc00b0f7812 */ /* 0x000fe200078ec0ff */
[----:B------:R-:W-:Y:S01]  /*0360*/  IMAD.MOV R14, RZ, RZ, -R14 ;  /* 0x000000ffff0e7224 */ /* 0x000fe200078e0a0e */
[----:B------:R-:W-:Y:S01]  /*0370*/  PRMT R17, R17, 0x7710, RZ ;  /* 0x0000771011117816 */ /* 0x000fe200000000ff */
[----:B------:R-:W-:Y:S01]  /*0380*/  IMAD.MOV R12, RZ, RZ, -R12 ;  /* 0x000000ffff0c7224 */ /* 0x000fe200078e0a0c */
[----:B------:R-:W-:Y:S01]  /*0390*/  ISETP.GT.AND P2, PT, R4, 0x1ff, PT ;  /* 0x000001ff0400780c */ /* 0x000fe20003f44270 */
[----:B------:R-:W-:Y:S01]  /*03a0*/  IMAD.MOV R16, RZ, RZ, -R15 ;  /* 0x000000ffff107224 */ /* 0x000fe200078e0a0f */
[----:B------:R-:W-:-:S02]  /*03b0*/  PRMT R15, R14, 0x7710, RZ ;  /* 0x000077100e0f7816 */ /* 0x000fc400000000ff */
[----:B------:R-:W-:Y:S02]  /*03c0*/  PRMT R14, R12, 0x7710, RZ ;  /* 0x000077100c0e7816 */ /* 0x000fe400000000ff */
[----:B------:R-:W-:Y:S01]  /*03d0*/  PRMT R16, R16, 0x7710, RZ ;  /* 0x0000771010107816 */ /* 0x000fe200000000ff */
[----:B------:R-:W-:Y:S01]  /*03e0*/  IMAD.IADD R12, R8, 0x1, R15 ;  /* 0x00000001080c7824 */ /* 0x000fe200078e020f */
[C---:B------:R-:W-:Y:S01]  /*03f0*/  ISETP.GE.AND P1, PT, R4.reuse, 0x100, PT ;  /* 0x000001000400780c */ /* 0x040fe20003f26270 */
[----:B------:R-:W-:Y:S01]  /*0400*/  IMAD.IADD R4, R4, 0x1, R17 ;  /* 0x0000000104047824 */ /* 0x000fe200078e0211 */
[----:B------:R-:W-:Y:S01]  /*0410*/  LOP3.LUT R8, R13, 0xffff, RZ, 0xc0, !PT ;  /* 0x0000ffff0d087812 */ /* 0x000fe200078ec0ff */
[----:B------:R-:W-:Y:S01]  /*0420*/  IMAD.IADD R5, R5, 0x1, R14 ;  /* 0x0000000105057824 */ /* 0x000fe200078e020e */
[----:B------:R-:W-:Y:S01]  /*0430*/  PRMT R12, R12, 0x9910, RZ ;  /* 0x000099100c0c7816 */ /* 0x000fe200000000ff */
[----:B------:R-:W-:Y:S01]  /*0440*/  IMAD.IADD R7, R7, 0x1, R16 ;  /* 0x0000000107077824 */ /* 0x000fe200078e0210 */
[----:B------:R-:W-:-:S02]  /*0450*/  SHF.R.U32.HI R8, RZ, 0x6, R8 ;  /* 0x00000006ff087819 */ /* 0x000fc40000011608 */
[----:B------:R-:W-:Y:S02]  /*0460*/  PRMT R4, R4, 0x9910, RZ ;  /* 0x0000991004047816 */ /* 0x000fe400000000ff */
[----:B------:R-:W-:Y:S02]  /*0470*/  PRMT R5, R5, 0x9910, RZ ;  /* 0x0000991005057816 */ /* 0x000fe400000000ff */
[----:B------:R-:W-:Y:S01]  /*0480*/  PRMT R13, R7, 0x9910, RZ ;  /* 0x00009910070d7816 */ /* 0x000fe200000000ff */
[----:B------:R-:W-:Y:S01]  /*0490*/  IMAD.MOV.U32 R7, RZ, RZ, R12 ;  /* 0x000000ffff077224 */ /* 0x000fe200078e000c */
[----:B------:R-:W-:Y:S01]  /*04a0*/  PRMT R12, R8, 0x8880, RZ ;  /* 0x00008880080c7816 */ /* 0x000fe200000000ff */
[--C-:B------:R-:W-:Y:S01]  /*04b0*/  IMAD.IADD R4, R4, 0x1, R6.reuse ;  /* 0x0000000104047824 */ /* 0x100fe200078e0206 */
[----:B------:R-:W-:Y:S01]  /*04c0*/  LOP3.LUT R9, R9, 0xffff, RZ, 0xc0, !PT ;  /* 0x0000ffff09097812 */ /* 0x000fe200078ec0ff */
[----:B------:R-:W-:Y:S01]  /*04d0*/  IMAD.IADD R7, R6, 0x1, R7 ;  /* 0x0000000106077824 */ /* 0x000fe200078e0207 */
[----:B------:R-:W-:Y:S01]  /*04e0*/  LOP3.LUT R10, R10, 0xffff, RZ, 0xc0, !PT ;  /* 0x0000ffff0a0a7812 */ /* 0x000fe200078ec0ff */
[----:B------:R-:W-:Y:S01]  /*04f0*/  IMAD.IADD R5, R5, 0x1, R6 ;  /* 0x0000000105057824 */ /* 0x000fe200078e0206 */
[----:B------:R-:W-:Y:S01]  /*0500*/  PRMT R12, R12, 0x7710, RZ ;  /* 0x000077100c0c7816 */ /* 0x000fe200000000ff */
[----:B------:R-:W-:Y:S01]  /*0510*/  IMAD.IADD R6, R6, 0x1, R13 ;  /* 0x0000000106067824 */ /* 0x000fe200078e020d */
[----:B------:R-:W-:-:S02]  /*0520*/  LOP3.LUT R13, R11, 0xffff, RZ, 0xc0, !PT ;  /* 0x0000ffff0b0d7812 */ /* 0x000fc400078ec0ff */
[----:B------:R-:W-:Y:S02]  /*0530*/  SHF.R.U32.HI R11, RZ, 0x6, R9 ;  /* 0x00000006ff0b7819 */ /* 0x000fe40000011609 */
[----:B------:R-:W-:Y:S02]  /*0540*/  SHF.R.U32.HI R10, RZ, 0x6, R10 ;  /* 0x00000006ff0a7819 */ /* 0x000fe4000001160a */
[----:B------:R-:W-:Y:S02]  /*0550*/  SHF.R.U32.HI R9, RZ, 0x6, R13 ;  /* 0x00000006ff097819 */ /* 0x000fe4000001160d */
[----:B------:R-:W-:Y:S02]  /*0560*/  SHF.R.U32.HI R12, RZ, 0xd, R12 ;  /* 0x0000000dff0c7819 */ /* 0x000fe4000001160c */
[----:B------:R-:W-:Y:S02]  /*0570*/  PRMT R13, R11, 0x8880, RZ ;  /* 0x000088800b0d7816 */ /* 0x000fe400000000ff */
[----:B------:R-:W-:-:S02]  /*0580*/  PRMT R14, R10, 0x8880, RZ ;  /* 0x000088800a0e7816 */ /* 0x000fc400000000ff */
[----:B------:R-:W-:Y:S02]  /*0590*/  PRMT R16, R9, 0x8880, RZ ;  /* 0x0000888009107816 */ /* 0x000fe400000000ff */
[----:B------:R-:W-:Y:S02]  /*05a0*/  LOP3.LUT R15, R12, 0x3, RZ, 0xc0, !PT ;  /* 0x000000030c0f7812 */ /* 0x000fe400078ec0ff */
[----:B------:R-:W-:Y:S02]  /*05b0*/  PRMT R12, R13, 0x7710, RZ ;  /* 0x000077100d0c7816 */ /* 0x000fe400000000ff */
[----:B------:R-:W-:Y:S01]  /*05c0*/  PRMT R13, R14, 0x7710, RZ ;  /* 0x000077100e0d7816 */ /* 0x000fe200000000ff */
[----:B------:R-:W-:Y:S01]  /*05d0*/  IMAD.IADD R15, R8, 0x1, R15 ;  /* 0x00000001080f7824 */ /* 0x000fe200078e020f */
[----:B------:R-:W-:Y:S02]  /*05e0*/  PRMT R14, R16, 0x7710, RZ ;  /* 0x00007710100e7816 */ /* 0x000fe400000000ff */
[----:B------:R-:W-:-:S02]  /*05f0*/  SHF.R.U32.HI R12, RZ, 0xd, R12 ;  /* 0x0000000dff0c7819 */ /* 0x000fc4000001160c */
[----:B------:R-:W-:Y:S02]  /*0600*/  SHF.R.U32.HI R14, RZ, 0xd, R14 ;  /* 0x0000000dff0e7819 */ /* 0x000fe4000001160e */
[----:B------:R-:W-:Y:S02]  /*0610*/  SHF.R.U32.HI R13, RZ, 0xd, R13 ;  /* 0x0000000dff0d7819 */ /* 0x000fe4000001160d */
[----:B------:R-:W-:Y:S02]  /*0620*/  LOP3.LUT R15, R15, 0xfc, RZ, 0xc0, !PT ;  /* 0x000000fc0f0f7812 */ /* 0x000fe400078ec0ff */
[----:B------:R-:W-:Y:S02]  /*0630*/  LOP3.LUT R12, R12, 0x3, RZ, 0xc0, !PT ;  /* 0x000000030c0c7812 */ /* 0x000fe400078ec0ff */
[----:B------:R-:W-:Y:S01]  /*0640*/  LOP3.LUT R14, R14, 0x3, RZ, 0xc0, !PT ;  /* 0x000000030e0e7812 */ /* 0x000fe200078ec0ff */
[----:B------:R-:W-:Y:S01]  /*0650*/  IMAD.MOV R15, RZ, RZ, -R15 ;  /* 0x000000ffff0f7224 */ /* 0x000fe200078e0a0f */
[----:B------:R-:W-:Y:S01]  /*0660*/  LOP3.LUT R13, R13, 0x3, RZ, 0xc0, !PT ;  /* 0x000000030d0d7812 */ /* 0x000fe200078ec0ff */
[----:B------:R-:W-:-:S02]  /*0670*/  IMAD.IADD R12, R11, 0x1, R12 ;  /* 0x000000010b0c7824 */ /* 0x000fc400078e020c */
[----:B------:R-:W-:Y:S01]  /*0680*/  IMAD.IADD R14, R9, 0x1, R14 ;  /* 0x00000001090e7824 */ /* 0x000fe200078e020e */
[----:B------:R-:W-:Y:S01]  /*0690*/  PRMT R15, R15, 0x7710, RZ ;  /* 0x000077100f0f7816 */ /* 0x000fe200000000ff */
[----:B------:R-:W-:Y:S01]  /*06a0*/  IMAD.IADD R13, R10, 0x1, R13 ;  /* 0x000000010a0d7824 */ /* 0x000fe200078e020d */
[----:B------:R-:W-:Y:S02]  /*06b0*/  LOP3.LUT R12, R12, 0xfc, RZ, 0xc0, !PT ;  /* 0x000000fc0c0c7812 */ /* 0x000fe400078ec0ff */
[----:B------:R-:W-:Y:S01]  /*06c0*/  LOP3.LUT R14, R14, 0xfc, RZ, 0xc0, !PT ;  /* 0x000000fc0e0e7812 */ /* 0x000fe200078ec0ff */
[----:B------:R-:W-:Y:S01]  /*06d0*/  IMAD.IADD R8, R8, 0x1, R15 ;  /* 0x0000000108087824 */ /* 0x000fe200078e020f */
[----:B------:R-:W-:Y:S01]  /*06e0*/  LOP3.LUT R13, R13, 0xfc, RZ, 0xc0, !PT ;  /* 0x000000fc0d0d7812 */ /* 0x000fe200078ec0ff */
[----:B------:R-:W-:Y:S02]  /*06f0*/  IMAD.MOV R12, RZ, RZ, -R12 ;  /* 0x000000ffff0c7224 */ /* 0x000fe400078e0a0c */
[----:B------:R-:W-:Y:S01]  /*0700*/  IMAD.MOV R14, RZ, RZ, -R14 ;  /* 0x000000ffff0e7224 */ /* 0x000fe200078e0a0e */
[----:B------:R-:W-:Y:S01]  /*0710*/  PRMT R15, R8, 0x8880, RZ ;  /* 0x00008880080f7816 */ /* 0x000fe200000000ff */
[----:B------:R-:W-:Y:S01]  /*0720*/  IMAD.MOV R13, RZ, RZ, -R13 ;  /* 0x000000ffff0d7224 */ /* 0x000fe200078e0a0d */
[----:B------:R-:W-:-:S02]  /*0730*/  PRMT R8, R12, 0x7710, RZ ;  /* 0x000077100c087816 */ /* 0x000fc400000000ff */
[----:B------:R-:W-:Y:S01]  /*0740*/  PRMT R12, R14, 0x7710, RZ ;  /* 0x000077100e0c7816 */ /* 0x000fe200000000ff */
[----:B------:R-:W-:Y:S01]  /*0750*/  IMAD.MOV.U32 R14, RZ, RZ, R15 ;  /* 0x000000ffff0e7224 */ /* 0x000fe200078e000f */
[----:B------:R-:W-:Y:S01]  /*0760*/  PRMT R13, R13, 0x7710, RZ ;  /* 0x000077100d0d7816 */ /* 0x000fe200000000ff */
[----:B------:R-:W-:Y:S02]  /*0770*/  IMAD.IADD R11, R11, 0x1, R8 ;  /* 0x000000010b0b7824 */ /* 0x000fe400078e0208 */
[----:B------:R-:W-:Y:S02]  /*0780*/  IMAD.IADD R9, R9, 0x1, R12 ;  /* 0x0000000109097824 */ /* 0x000fe400078e020c */
[----:B------:R-:W-:Y:S01]  /*0790*/  IMAD.IADD R10, R10, 0x1, R13 ;  /* 0x000000010a0a7824 */ /* 0x000fe200078e020d */
[----:B------:R-:W-:Y:S01]  /*07a0*/  PRMT R11, R11, 0x8880, RZ ;  /* 0x000088800b0b7816 */ /* 0x000fe200000000ff */
[----:B------:R-:W-:Y:S01]  /*07b0*/  IMAD R7, R14, 0x1000, R7 ;  /* 0x000010000e077824 */ /* 0x000fe200078e0207 */
[----:B------:R-:W-:Y:S01]  /*07c0*/  PRMT R15, R9, 0x8880, RZ ;  /* 0x00008880090f7816 */ /* 0x000fe200000000ff */
[----:B------:R-:W-:Y:S01]  /*07d0*/  CS2R R12, SRZ ;  /* 0x00000000000c7805 */ /* 0x000fe2000001ff00 */
[----:B------:R-:W-:Y:S01]  /*07e0*/  PRMT R10, R10, 0x8880, RZ ;  /* 0x000088800a0a7816 */ /* 0x000fe200000000ff */
[----:B------:R-:W-:-:S04]  /*07f0*/  IMAD.WIDE R8, R7, R19, c[0x0][0x168] ;  /* 0x00005a0007087625 */ /* 0x000fc800078e0213 */
[----:B------:R-:W-:Y:S01]  /*0800*/  IMAD R6, R15, 0x1000, R6 ;  /* 0x000010000f067824 */ /* 0x000fe200078e0206 */
[----:B------:R-:W-:Y:S01]  /*0810*/  CS2R R16, SRZ ;  /* 0x0000000000107805 */ /* 0x000fe2000001ff00 */
[----:B------:R-:W-:Y:S02]  /*0820*/  IMAD R4, R11, 0x1000, R4 ;  /* 0x000010000b047824 */ /* 0x000fe400078e0204 */
[----:B------:R-:W-:Y:S01]  /*0830*/  IMAD R7, R10, 0x1000, R5 ;  /* 0x000010000a077824 */ /* 0x000fe200078e0205 */
[----:B------:R-:W-:Y:S01]  /*0840*/  CS2R R14, SRZ ;  /* 0x00000000000e7805 */ /* 0x000fe2000001ff00 */
[-C--:B------:R-:W-:Y:S01]  /*0850*/  IMAD.WIDE R10, R6, R19.reuse, c[0x0][0x168] ;  /* 0x00005a00060a7625 */ /* 0x080fe200078e0213 */
[----:B------:R0:W2:Y:S03]  /*0860*/  @!P0 LDG.E.EL R13, [R8.64] ;  /* 0x00000004080d8981 */ /* 0x0000a6000c2e1900 */
[-C--:B------:R-:W-:Y:S01]  /*0870*/  IMAD.WIDE R4, R4, R19.reuse, c[0x0][0x160] ;  /* 0x0000580004047625 */ /* 0x080fe200078e0213 */
[----:B------:R-:W2:Y:S03]  /*0880*/  @P2 LDG.E.EL.64 R14, [R2.64+-0x800] ;  /* 0xfff80004020e2981 */ /* 0x000ea6000c2e1b00 */
[-C--:B------:R-:W-:Y:S01]  /*0890*/  IMAD.WIDE R6, R7, R19.reuse, c[0x0][0x160] ;  /* 0x0000580007067625 */ /* 0x080fe200078e0213 */
[----:B------:R-:W3:Y:S04]  /*08a0*/  @!P1 LDG.E.EL R16, [R4.64] ;  /* 0x0000000404109981 */ /* 0x000ee8000c2e1900 */
[----:B------:R-:W4:Y:S04]  /*08b0*/  @!P0 LDG.E.EL R12, [R10.64] ;  /* 0x000000040a0c8981 */ /* 0x000f28000c2e1900 */
[----:B------:R-:W3:Y:S01]  /*08c0*/  @!P1 LDG.E.EL R17, [R6.64] ;  /* 0x0000000406119981 */ /* 0x000ee2000c2e1900 */
[----:B0-----:R-:W-:Y:S01]  /*08d0*/  IMAD.WIDE R8, R0, R19, c[0x0][0x178] ;  /* 0x00005e0000087625 */ /* 0x001fe200078e0213 */
[----:B--2---:R-:W-:-:S02]  /*08e0*/  @P1 SEL R16, R13, R14, !P0 ;  /* 0x0000000e0d101207 */ /* 0x004fc40004000000 */
[----:B----4-:R-:W-:-:S05]  /*08f0*/  @P1 SEL R17, R12, R15, !P0 ;  /* 0x0000000f0c111207 */ /* 0x010fca0004000000 */
[----:B---3--:R-:W-:Y:S01]  /*0900*/  STG.E.64 [R8.64], R16 ;  /* 0x0000001008007986 */ /* 0x008fe2000c101b04 */
[----:B------:R-:W-:Y:S05]  /*0910*/  EXIT ;  /* 0x000000000000794d */ /* 0x000fea0003800000 */
.L_x_0:
[----:B------:R-:W-:-:S00]  /*0920*/  BRA `(.L_x_0) ;  /* 0xfffffff000007947 */ /* 0x000fc0000383ffff */
[----:B------:R-:W-:-:S00]  /*0930*/  NOP ;  /* 0x0000000000007918 */ /* 0x000fc00000000000 */
        /* <DEDUP_REMOVED lines=12> */
.L_x_1:
